//
// Generated by NVIDIA NVVM Compiler
//
// Compiler Build ID: CL-36424714
// Cuda compilation tools, release 13.0, V13.0.88
// Based on NVVM 20.0.0
//

.version 9.0
.target sm_100
.address_size 64

	// .globl	_Z10SasaKernelififP6float3PfS0_S1_

.visible .entry _Z10SasaKernelififP6float3PfS0_S1_(
	.param .u32 _Z10SasaKernelififP6float3PfS0_S1__param_0,
	.param .f32 _Z10SasaKernelififP6float3PfS0_S1__param_1,
	.param .u32 _Z10SasaKernelififP6float3PfS0_S1__param_2,
	.param .f32 _Z10SasaKernelififP6float3PfS0_S1__param_3,
	.param .u64 .ptr .align 1 _Z10SasaKernelififP6float3PfS0_S1__param_4,
	.param .u64 .ptr .align 1 _Z10SasaKernelififP6float3PfS0_S1__param_5,
	.param .u64 .ptr .align 1 _Z10SasaKernelififP6float3PfS0_S1__param_6,
	.param .u64 .ptr .align 1 _Z10SasaKernelififP6float3PfS0_S1__param_7
)
{
	.reg .b32 	%r<2>;
	.reg .b64 	%rd<3>;

	ld.param.u64 	%rd1, [_Z10SasaKernelififP6float3PfS0_S1__param_7];
	cvta.to.global.u64 	%rd2, %rd1;
	mov.b32 	%r1, 1109917696;
	st.global.u32 	[%rd2+20], %r1;
	ret;

}


// ===== COMPILED SASS (sm_100) =====

	.target	sm_100

	.elftype	@"ET_EXEC"


//--------------------- .note.nv.tkinfo           --------------------------
	.section	.note.nv.tkinfo,"",@"SHT_NOTE"
	.sectionflags	@"SHF_NOTE_NV_TKINFO"
	.tkinfo
        /*0018*/ 	.word	0x00000002
        /*0030*/ 	.string	""
        /*0030*/ 	.string	"ptxas"
        /*0030*/ 	.string	"Cuda compilation tools, release 13.0, V13.0.88"
        /*0030*/ 	.string	"Build cuda_13.0.r13.0/compiler.36424714_0"
        /*0030*/ 	.string	"-arch sm_100 -m 64 "



//--------------------- .note.nv.cuinfo           --------------------------
	.section	.note.nv.cuinfo,"",@"SHT_NOTE"
	.sectionflags	@"SHF_NOTE_NV_CUINFO"
        /*0018*/ 	.short	0x0002
        /*001a*/ 	.short	0x0064
        /*001c*/ 	.short	0x0082
	.zero		2


//--------------------- .nv.info                  --------------------------
	.section	.nv.info,"",@"SHT_CUDA_INFO"
	.align	4


	//----- nvinfo : EIATTR_REGCOUNT
	.align		4
        /*0000*/ 	.byte	0x04, 0x2f
        /*0002*/ 	.short	(.L_1 - .L_0)
	.align		4
.L_0:
        /*0004*/ 	.word	index@(_Z10SasaKernelififP6float3PfS0_S1_)
        /*0008*/ 	.word	0x00000008


	//----- nvinfo : EIATTR_FRAME_SIZE
	.align		4
.L_1:
        /*000c*/ 	.byte	0x04, 0x11
        /*000e*/ 	.short	(.L_3 - .L_2)
	.align		4
.L_2:
        /*0010*/ 	.word	index@(_Z10SasaKernelififP6float3PfS0_S1_)
        /*0014*/ 	.word	0x00000000


	//----- nvinfo : EIATTR_MIN_STACK_SIZE
	.align		4
.L_3:
        /*0018*/ 	.byte	0x04, 0x12
        /*001a*/ 	.short	(.L_5 - .L_4)
	.align		4
.L_4:
        /*001c*/ 	.word	index@(_Z10SasaKernelififP6float3PfS0_S1_)
        /*0020*/ 	.word	0x00000000
.L_5:


//--------------------- .nv.compat                --------------------------
	.section	.nv.compat,"",@"SHT_CUDA_COMPAT_INFO"
	.align	4
        /*0000*/ 	.byte	0x02, 0x09, 0x00, 0x00, 0x02, 0x02, 0x01, 0x00, 0x02, 0x05, 0x05, 0x00, 0x03, 0x07, 0x01, 0x01
        /*0010*/ 	.byte	0x02, 0x03, 0x00, 0x00, 0x02, 0x06, 0x01, 0x00, 0x04, 0x0b, 0x08, 0x00, 0x09, 0x00, 0x00, 0x00
        /*0020*/ 	.byte	0x00, 0x00, 0x00, 0x00


//--------------------- .nv.info._Z10SasaKernelififP6float3PfS0_S1_ --------------------------
	.section	.nv.info._Z10SasaKernelififP6float3PfS0_S1_,"",@"SHT_CUDA_INFO"
	.sectionflags	@""
	.align	4


	//----- nvinfo : EIATTR_CUDA_API_VERSION
	.align		4
        /*0000*/ 	.byte	0x04, 0x37
        /*0002*/ 	.short	(.L_7 - .L_6)
.L_6:
        /*0004*/ 	.word	0x00000082


	//----- nvinfo : EIATTR_KPARAM_INFO
	.align		4
.L_7:
        /*0008*/ 	.byte	0x04, 0x17
        /*000a*/ 	.short	(.L_9 - .L_8)
.L_8:
        /*000c*/ 	.word	0x00000000
        /*0010*/ 	.short	0x0007
        /*0012*/ 	.short	0x0028
        /*0014*/ 	.byte	0x00, 0xf5, 0x21, 0x00


	//----- nvinfo : EIATTR_KPARAM_INFO
	.align		4
.L_9:
        /*0018*/ 	.byte	0x04, 0x17
        /*001a*/ 	.short	(.L_11 - .L_10)
.L_10:
        /*001c*/ 	.word	0x00000000
        /*0020*/ 	.short	0x0006
        /*0022*/ 	.short	0x0020
        /*0024*/ 	.byte	0x00, 0xf5, 0x21, 0x00


	//----- nvinfo : EIATTR_KPARAM_INFO
	.align		4
.L_11:
        /*0028*/ 	.byte	0x04, 0x17
        /*002a*/ 	.short	(.L_13 - .L_12)
.L_12:
        /*002c*/ 	.word	0x00000000
        /*0030*/ 	.short	0x0005
        /*0032*/ 	.short	0x0018
        /*0034*/ 	.byte	0x00, 0xf5, 0x21, 0x00


	//----- nvinfo : EIATTR_KPARAM_INFO
	.align		4
.L_13:
        /*0038*/ 	.byte	0x04, 0x17
        /*003a*/ 	.short	(.L_15 - .L_14)
.L_14:
        /*003c*/ 	.word	0x00000000
        /*0040*/ 	.short	0x0004
        /*0042*/ 	.short	0x0010
        /*0044*/ 	.byte	0x00, 0xf5, 0x21, 0x00


	//----- nvinfo : EIATTR_KPARAM_INFO
	.align		4
.L_15:
        /*0048*/ 	.byte	0x04, 0x17
        /*004a*/ 	.short	(.L_17 - .L_16)
.L_16:
        /*004c*/ 	.word	0x00000000
        /*0050*/ 	.short	0x0003
        /*0052*/ 	.short	0x000c
        /*0054*/ 	.byte	0x00, 0xf0, 0x11, 0x00


	//----- nvinfo : EIATTR_KPARAM_INFO
	.align		4
.L_17:
        /*0058*/ 	.byte	0x04, 0x17
        /*005a*/ 	.short	(.L_19 - .L_18)
.L_18:
        /*005c*/ 	.word	0x00000000
        /*0060*/ 	.short	0x0002
        /*0062*/ 	.short	0x0008
        /*0064*/ 	.byte	0x00, 0xf0, 0x11, 0x00


	//----- nvinfo : EIATTR_KPARAM_INFO
	.align		4
.L_19:
        /*0068*/ 	.byte	0x04, 0x17
        /*006a*/ 	.short	(.L_21 - .L_20)
.L_20:
        /*006c*/ 	.word	0x00000000
        /*0070*/ 	.short	0x0001
        /*0072*/ 	.short	0x0004
        /*0074*/ 	.byte	0x00, 0xf0, 0x11, 0x00


	//----- nvinfo : EIATTR_KPARAM_INFO
	.align		4
.L_21:
        /*0078*/ 	.byte	0x04, 0x17
        /*007a*/ 	.short	(.L_23 - .L_22)
.L_22:
        /*007c*/ 	.word	0x00000000
        /*0080*/ 	.short	0x0000
        /*0082*/ 	.short	0x0000
        /*0084*/ 	.byte	0x00, 0xf0, 0x11, 0x00


	//----- nvinfo : EIATTR_SPARSE_MMA_MASK
	.align		4
.L_23:
        /*0088*/ 	.byte	0x03, 0x50
        /*008a*/ 	.short	0x0000


	//----- nvinfo : EIATTR_MAXREG_COUNT
	.align		4
        /*008c*/ 	.byte	0x03, 0x1b
        /*008e*/ 	.short	0x00ff


	//----- nvinfo : EIATTR_MERCURY_ISA_VERSION
	.align		4
        /*0090*/ 	.byte	0x03, 0x5f
        /*0092*/ 	.short	0x0101


	//----- nvinfo : EIATTR_VRC_CTA_INIT_COUNT
	.align		4
        /*0094*/ 	.byte	0x02, 0x4a
	.zero		1
	.zero		1


	//----- nvinfo : EIATTR_EXIT_INSTR_OFFSETS
	.align		4
        /*0098*/ 	.byte	0x04, 0x1c
        /*009a*/ 	.short	(.L_25 - .L_24)


	//   ....[0]....
.L_24:
        /*009c*/ 	.word	0x00000050


	//----- nvinfo : EIATTR_CBANK_PARAM_SIZE
	.align		4
.L_25:
        /*00a0*/ 	.byte	0x03, 0x19
        /*00a2*/ 	.short	0x0030


	//----- nvinfo : EIATTR_PARAM_CBANK
	.align		4
        /*00a4*/ 	.byte	0x04, 0x0a
        /*00a6*/ 	.short	(.L_27 - .L_26)
	.align		4
.L_26:
        /*00a8*/ 	.word	index@(.nv.constant0._Z10SasaKernelififP6float3PfS0_S1_)
        /*00ac*/ 	.short	0x0380
        /*00ae*/ 	.short	0x0030


	//----- nvinfo : EIATTR_SW_WAR
	.align		4
.L_27:
        /*00b0*/ 	.byte	0x04, 0x36
        /*00b2*/ 	.short	(.L_29 - .L_28)
.L_28:
        /*00b4*/ 	.word	0x00000008
.L_29:


//--------------------- .nv.callgraph             --------------------------
	.section	.nv.callgraph,"",@"SHT_CUDA_CALLGRAPH"
	.align	4
	.sectionentsize	8
	.align		4
        /*0000*/ 	.word	0x00000000
	.align		4
        /*0004*/ 	.word	0xffffffff
	.align		4
        /*0008*/ 	.word	0x00000000
	.align		4
        /*000c*/ 	.word	0xfffffffe
	.align		4
        /*0010*/ 	.word	0x00000000
	.align		4
        /*0014*/ 	.word	0xfffffffd
	.align		4
        /*0018*/ 	.word	0x00000000
	.align		4
        /*001c*/ 	.word	0xfffffffc


//--------------------- .text._Z10SasaKernelififP6float3PfS0_S1_ --------------------------
	.section	.text._Z10SasaKernelififP6float3PfS0_S1_,"ax",@progbits
	.align	128
        .global         _Z10SasaKernelififP6float3PfS0_S1_
        .type           _Z10SasaKernelififP6float3PfS0_S1_,@function
        .size           _Z10SasaKernelififP6float3PfS0_S1_,(.L_x_1 - _Z10SasaKernelififP6float3PfS0_S1_)
        .other          _Z10SasaKernelififP6float3PfS0_S1_,@"STO_CUDA_ENTRY STV_DEFAULT"
_Z10SasaKernelififP6float3PfS0_S1_:
.text._Z10SasaKernelififP6float3PfS0_S1_:
[----:B------:R-:W-:Y:S08]  /*0000*/  LDC R1, c[0x0][0x37c] ;  /* 0x0000df00ff017b82 */ /* 0x000ff00000000800 */
[----:B------:R-:W0:Y:S01]  /*0010*/  LDC.64 R2, c[0x0][0x3a8] ;  /* 0x0000ea00ff027b82 */ /* 0x000e220000000a00 */
[----:B------:R-:W0:Y:S01]  /*0020*/  LDCU.64 UR4, c[0x0][0x358] ;  /* 0x00006b00ff0477ac */ /* 0x000e220008000a00 */
[----:B------:R-:W-:-:S05]  /*0030*/  HFMA2 R5, -RZ, RZ, 3.078125, 0 ;  /* 0x42280000ff057431 */ /* 0x000fca00000001ff */
[----:B0-----:R-:W-:Y:S01]  /*0040*/  STG.E desc[UR4][R2.64+0x14], R5 ;  /* 0x0000140502007986 */ /* 0x001fe2000c101904 */
[----:B------:R-:W-:Y:S05]  /*0050*/  EXIT ;  /* 0x000000000000794d */ /* 0x000fea0003800000 */
.L_x_0:
[----:B------:R-:W-:-:S00]  /*0060*/  BRA `(.L_x_0) ;  /* 0xfffffffc00fc7947 */ /* 0x000fc0000383ffff */
[----:B------:R-:W-:-:S00]  /*0070*/  NOP ;  /* 0x0000000000007918 */ /* 0x000fc00000000000 */
        /* <DEDUP_REMOVED lines=8> */
.L_x_1:


//--------------------- .nv.shared.reserved.0     --------------------------
	.section	.nv.shared.reserved.0,"aw",@nobits
	.weak		__nv_reservedSMEM_offset_0_alias
	.size		__nv_reservedSMEM_offset_0_alias, 0, 64
	.other		__nv_reservedSMEM_offset_0_alias,@"STO_CUDA_RESERVED_SHARED STV_DEFAULT"
__nv_reservedSMEM_offset_0_alias:
	.zero		0
	.zero		64


//--------------------- .nv.constant0._Z10SasaKernelififP6float3PfS0_S1_ --------------------------
	.section	.nv.constant0._Z10SasaKernelififP6float3PfS0_S1_,"a",@progbits
	.sectionflags	@""
	.align	4
.nv.constant0._Z10SasaKernelififP6float3PfS0_S1_:
	.zero		944


//--------------------- SYMBOLS --------------------------

	.type		.nv.reservedSmem.offset0,@object
	.size		.nv.reservedSmem.offset0,0x4
